	.headerflags	@"EF_CUDA_TEXMODE_UNIFIED EF_CUDA_64BIT_ADDRESS EF_CUDA_ACCELERATORS EF_CUDA_SM90 EF_CUDA_VIRTUAL_SM(EF_CUDA_SM90)"
	.elftype	@"ET_EXEC"


//--------------------- .nv.info                  --------------------------
	.section	.nv.info,"",@"SHT_CUDA_INFO"
	.align	4


	//----- nvinfo : EIATTR_REGCOUNT
	.align		4
        /*0000*/ 	.byte	0x04, 0x2f
        /*0002*/ 	.short	(.L_1 - .L_0)
	.align		4
.L_0:
        /*0004*/ 	.word	index@(triton_poi_fused_cat_99)
        /*0008*/ 	.word	0x00000016


	//----- nvinfo : EIATTR_MIN_STACK_SIZE
	.align		4
.L_1:
        /*000c*/ 	.byte	0x04, 0x12
        /*000e*/ 	.short	(.L_3 - .L_2)
	.align		4
.L_2:
        /*0010*/ 	.word	index@(triton_poi_fused_cat_99)
        /*0014*/ 	.word	0x00000000


	//----- nvinfo : EIATTR_FRAME_SIZE
	.align		4
.L_3:
        /*0018*/ 	.byte	0x04, 0x11
        /*001a*/ 	.short	(.L_5 - .L_4)
	.align		4
.L_4:
        /*001c*/ 	.word	index@(triton_poi_fused_cat_99)
        /*0020*/ 	.word	0x00000000


	//----- nvinfo : EIATTR_MIN_STACK_SIZE
	.align		4
.L_5:
        /*0024*/ 	.byte	0x04, 0x12
        /*0026*/ 	.short	(.L_7 - .L_6)
	.align		4
.L_6:
        /*0028*/ 	.word	index@(triton_poi_fused_cat_99)
        /*002c*/ 	.word	0x00000000
.L_7:


//--------------------- .nv.info.triton_poi_fused_cat_99 --------------------------
	.section	.nv.info.triton_poi_fused_cat_99,"",@"SHT_CUDA_INFO"
	.sectionflags	@""
	.align	4


	//----- nvinfo : EIATTR_CUDA_API_VERSION
	.align		4
        /*0000*/ 	.byte	0x04, 0x37
        /*0002*/ 	.short	(.L_9 - .L_8)
.L_8:
        /*0004*/ 	.word	0x0000007c


	//----- nvinfo : EIATTR_KPARAM_INFO
	.align		4
.L_9:
        /*0008*/ 	.byte	0x04, 0x17
        /*000a*/ 	.short	(.L_11 - .L_10)
.L_10:
        /*000c*/ 	.word	0x00000000
        /*0010*/ 	.short	0x0005
        /*0012*/ 	.short	0x0028
        /*0014*/ 	.byte	0x00, 0xf0, 0x11, 0x00


	//----- nvinfo : EIATTR_KPARAM_INFO
	.align		4
.L_11:
        /*0018*/ 	.byte	0x04, 0x17
        /*001a*/ 	.short	(.L_13 - .L_12)
.L_12:
        /*001c*/ 	.word	0x00000000
        /*0020*/ 	.short	0x0004
        /*0022*/ 	.short	0x0020
        /*0024*/ 	.byte	0x00, 0xf4, 0x21, 0x00


	//----- nvinfo : EIATTR_KPARAM_INFO
	.align		4
.L_13:
        /*0028*/ 	.byte	0x04, 0x17
        /*002a*/ 	.short	(.L_15 - .L_14)
.L_14:
        /*002c*/ 	.word	0x00000000
        /*0030*/ 	.short	0x0003
        /*0032*/ 	.short	0x0018
        /*0034*/ 	.byte	0x00, 0xf4, 0x21, 0x00


	//----- nvinfo : EIATTR_KPARAM_INFO
	.align		4
.L_15:
        /*0038*/ 	.byte	0x04, 0x17
        /*003a*/ 	.short	(.L_17 - .L_16)
.L_16:
        /*003c*/ 	.word	0x00000000
        /*0040*/ 	.short	0x0002
        /*0042*/ 	.short	0x0010
        /*0044*/ 	.byte	0x00, 0xf4, 0x21, 0x00


	//----- nvinfo : EIATTR_KPARAM_INFO
	.align		4
.L_17:
        /*0048*/ 	.byte	0x04, 0x17
        /*004a*/ 	.short	(.L_19 - .L_18)
.L_18:
        /*004c*/ 	.word	0x00000000
        /*0050*/ 	.short	0x0001
        /*0052*/ 	.short	0x0008
        /*0054*/ 	.byte	0x00, 0xf4, 0x21, 0x00


	//----- nvinfo : EIATTR_KPARAM_INFO
	.align		4
.L_19:
        /*0058*/ 	.byte	0x04, 0x17
        /*005a*/ 	.short	(.L_21 - .L_20)
.L_20:
        /*005c*/ 	.word	0x00000000
        /*0060*/ 	.short	0x0000
        /*0062*/ 	.short	0x0000
        /*0064*/ 	.byte	0x00, 0xf4, 0x21, 0x00


	//----- nvinfo : EIATTR_SPARSE_MMA_MASK
	.align		4
.L_21:
        /*0068*/ 	.byte	0x03, 0x50
        /*006a*/ 	.short	0x0000


	//----- nvinfo : EIATTR_MAXREG_COUNT
	.align		4
        /*006c*/ 	.byte	0x03, 0x1b
        /*006e*/ 	.short	0x00ff


	//----- nvinfo : EIATTR_EXIT_INSTR_OFFSETS
	.align		4
        /*0070*/ 	.byte	0x04, 0x1c
        /*0072*/ 	.short	(.L_23 - .L_22)


	//   ....[0]....
.L_22:
        /*0074*/ 	.word	0x00000200


	//   ....[1]....
        /*0078*/ 	.word	0x00000220


	//----- nvinfo : EIATTR_REQNTID
	.align		4
.L_23:
        /*007c*/ 	.byte	0x04, 0x10
        /*007e*/ 	.short	(.L_25 - .L_24)
.L_24:
        /*0080*/ 	.word	0x00000080
        /*0084*/ 	.word	0x00000001
        /*0088*/ 	.word	0x00000001


	//----- nvinfo : EIATTR_CBANK_PARAM_SIZE
	.align		4
.L_25:
        /*008c*/ 	.byte	0x03, 0x19
        /*008e*/ 	.short	0x002c


	//----- nvinfo : EIATTR_PARAM_CBANK
	.align		4
        /*0090*/ 	.byte	0x04, 0x0a
        /*0092*/ 	.short	(.L_27 - .L_26)
	.align		4
.L_26:
        /*0094*/ 	.word	index@(.nv.constant0.triton_poi_fused_cat_99)
        /*0098*/ 	.short	0x0210
        /*009a*/ 	.short	0x002c


	//----- nvinfo : EIATTR_SW_WAR
	.align		4
.L_27:
        /*009c*/ 	.byte	0x04, 0x36
        /*009e*/ 	.short	(.L_29 - .L_28)
.L_28:
        /*00a0*/ 	.word	0x00000008
.L_29:


//--------------------- .nv.callgraph             --------------------------
	.section	.nv.callgraph,"",@"SHT_CUDA_CALLGRAPH"
	.align	4
	.sectionentsize	8
	.align		4
        /*0000*/ 	.word	0x00000000
	.align		4
        /*0004*/ 	.word	0xffffffff
	.align		4
        /*0008*/ 	.word	0x00000000
	.align		4
        /*000c*/ 	.word	0xfffffffe
	.align		4
        /*0010*/ 	.word	0x00000000
	.align		4
        /*0014*/ 	.word	0xfffffffd
	.align		4
        /*0018*/ 	.word	0x00000000
	.align		4
        /*001c*/ 	.word	0xfffffffc


//--------------------- .text.triton_poi_fused_cat_99 --------------------------
	.section	.text.triton_poi_fused_cat_99,"ax",@progbits
	.align	128
        .global         triton_poi_fused_cat_99
        .type           triton_poi_fused_cat_99,@function
        .size           triton_poi_fused_cat_99,(.L_x_1 - triton_poi_fused_cat_99)
        .other          triton_poi_fused_cat_99,@"STO_CUDA_ENTRY STV_DEFAULT"
triton_poi_fused_cat_99:
.text.triton_poi_fused_cat_99:
[----:B------:R-:W0:Y:S01]  /*0000*/  LDC R1, c[0x0][0x28] ;  /* 0x00000a00ff017b82 */ /* 0x000e220000000800 */
[----:B------:R-:W1:Y:S07]  /*0010*/  S2R R0, SR_TID.X ;  /* 0x0000000000007919 */ /* 0x000e6e0000002100 */
[----:B------:R-:W2:Y:S01]  /*0020*/  LDC.64 R8, c[0x0][0x210] ;  /* 0x00008400ff087b82 */ /* 0x000ea20000000a00 */
[----:B------:R-:W-:Y:S01]  /*0030*/  CS2R R2, SRZ ;  /* 0x0000000000027805 */ /* 0x000fe2000001ff00 */
[----:B------:R-:W-:Y:S01]  /*0040*/  ULDC.64 UR4, c[0x0][0x208] ;  /* 0x0000820000047ab9 */ /* 0x000fe20000000a00 */
[----:B------:R-:W3:Y:S05]  /*0050*/  S2R R7, SR_CTAID.X ;  /* 0x0000000000077919 */ /* 0x000eea0000002500 */
[----:B------:R-:W4:Y:S08]  /*0060*/  LDC.64 R10, c[0x0][0x218] ;  /* 0x00008600ff0a7b82 */ /* 0x000f300000000a00 */
[----:B------:R-:W5:Y:S08]  /*0070*/  LDC.64 R12, c[0x0][0x220] ;  /* 0x00008800ff0c7b82 */ /* 0x000f700000000a00 */
[----:B------:R-:W4:Y:S01]  /*0080*/  LDC.64 R4, c[0x0][0x228] ;  /* 0x00008a00ff047b82 */ /* 0x000f220000000a00 */
[----:B-1----:R-:W-:-:S05]  /*0090*/  IMAD.SHL.U32 R0, R0, 0x2, RZ ;  /* 0x0000000200007824 */ /* 0x002fca00078e00ff */
[----:B------:R-:W-:-:S05]  /*00a0*/  LOP3.LUT R0, R0, 0xfe, RZ, 0xc0, !PT ;  /* 0x000000fe00007812 */ /* 0x000fca00078ec0ff */
[----:B---3--:R-:W-:-:S04]  /*00b0*/  IMAD R7, R7, 0x100, R0 ;  /* 0x0000010007077824 */ /* 0x008fc800078e0200 */
[C---:B--2---:R-:W-:Y:S01]  /*00c0*/  IMAD.WIDE R8, R7.reuse, 0x4, R8 ;  /* 0x0000000407087825 */ /* 0x044fe200078e0208 */
[----:B------:R-:W-:-:S13]  /*00d0*/  ISETP.GE.AND P0, PT, R7, 0x200, PT ;  /* 0x000002000700780c */ /* 0x000fda0003f06270 */
[----:B------:R4:W2:Y:S01]  /*00e0*/  @!P0 LDG.E.64 R2, desc[UR4][R8.64] ;  /* 0x0000000408028981 */ /* 0x0008a2000c1e1b00 */
[----:B------:R-:W-:-:S04]  /*00f0*/  SHF.R.S32.HI R0, RZ, 0x1f, R7 ;  /* 0x0000001fff007819 */ /* 0x000fc80000011407 */
[----:B------:R-:W-:-:S04]  /*0100*/  LEA.HI R0, R0, R7, RZ, 0x7 ;  /* 0x0000000700007211 */ /* 0x000fc800078f38ff */
[----:B------:R-:W-:Y:S02]  /*0110*/  LOP3.LUT R14, R0, 0xffffff80, RZ, 0xc0, !PT ;  /* 0xffffff80000e7812 */ /* 0x000fe400078ec0ff */
[----:B------:R-:W-:Y:S02]  /*0120*/  SHF.R.S32.HI R0, RZ, 0x7, R0 ;  /* 0x00000007ff007819 */ /* 0x000fe40000011400 */
[----:B------:R-:W-:Y:S02]  /*0130*/  IADD3 R15, R7, -R14, RZ ;  /* 0x8000000e070f7210 */ /* 0x000fe40007ffe0ff */
[----:B------:R-:W1:Y:S03]  /*0140*/  LDC.64 R6, c[0x0][0x230] ;  /* 0x00008c00ff067b82 */ /* 0x000e660000000a00 */
[----:B------:R-:W-:-:S04]  /*0150*/  IMAD R15, R0, 0xe80, R15 ;  /* 0x00000e80000f7824 */ /* 0x000fc800078e020f */
[----:B------:R-:W-:Y:S02]  /*0160*/  IMAD.IADD R17, R14, 0x1, R15 ;  /* 0x000000010e117824 */ /* 0x000fe400078e020f */
[----:B----4-:R-:W-:-:S03]  /*0170*/  IMAD.WIDE R8, R15, 0x4, R10 ;  /* 0x000000040f087825 */ /* 0x010fc600078e020a */
[----:B------:R-:W-:Y:S01]  /*0180*/  IADD3 R19, R14, R17, RZ ;  /* 0x000000110e137210 */ /* 0x000fe20007ffe0ff */
[----:B-----5:R-:W-:-:S04]  /*0190*/  IMAD.WIDE R10, R17, 0x4, R12 ;  /* 0x00000004110a7825 */ /* 0x020fc800078e020c */
[----:B0-----:R-:W-:Y:S01]  /*01a0*/  IMAD.WIDE R4, R19, 0x4, R4 ;  /* 0x0000000413047825 */ /* 0x001fe200078e0204 */
[----:B------:R-:W-:-:S05]  /*01b0*/  IADD3 R19, R14, R19, RZ ;  /* 0x000000130e137210 */ /* 0x000fca0007ffe0ff */
[----:B-1----:R-:W-:Y:S01]  /*01c0*/  IMAD.WIDE R6, R19, 0x4, R6 ;  /* 0x0000000413067825 */ /* 0x002fe200078e0206 */
[----:B--2---:R0:W-:Y:S04]  /*01d0*/  @!P0 STG.E.64 desc[UR4][R8.64], R2 ;  /* 0x0000000208008986 */ /* 0x0041e8000c101b04 */
[----:B------:R0:W-:Y:S04]  /*01e0*/  @!P0 STG.E.64 desc[UR4][R10.64], R2 ;  /* 0x000000020a008986 */ /* 0x0001e8000c101b04 */
[----:B------:R0:W-:Y:S02]  /*01f0*/  @!P0 STG.E.64 desc[UR4][R4.64], R2 ;  /* 0x0000000204008986 */ /* 0x0001e4000c101b04 */
[----:B0-----:R-:W-:Y:S05]  /*0200*/  @P0 EXIT ;  /* 0x000000000000094d */ /* 0x001fea0003800000 */
[----:B------:R-:W-:Y:S01]  /*0210*/  STG.E.64 desc[UR4][R6.64], R2 ;  /* 0x0000000206007986 */ /* 0x000fe2000c101b04 */
[----:B------:R-:W-:Y:S05]  /*0220*/  EXIT ;  /* 0x000000000000794d */ /* 0x000fea0003800000 */
.L_x_0:
[----:B------:R-:W-:-:S00]  /*0230*/  BRA `(.L_x_0) ;  /* 0xfffffffc00fc7947 */ /* 0x000fc0000383ffff */
[----:B------:R-:W-:-:S00]  /*0240*/  NOP ;  /* 0x0000000000007918 */ /* 0x000fc00000000000 */
        /* <DEDUP_REMOVED lines=11> */
.L_x_1:


//--------------------- .nv.constant0.triton_poi_fused_cat_99 --------------------------
	.section	.nv.constant0.triton_poi_fused_cat_99,"a",@progbits
	.sectionflags	@""
	.align	4
.nv.constant0.triton_poi_fused_cat_99:
	.zero		572
